	.headerflags	@"EF_CUDA_TEXMODE_UNIFIED EF_CUDA_64BIT_ADDRESS EF_CUDA_ACCELERATORS EF_CUDA_SM90 EF_CUDA_VIRTUAL_SM(EF_CUDA_SM90)"
	.elftype	@"ET_EXEC"


//--------------------- .nv.info                  --------------------------
	.section	.nv.info,"",@"SHT_CUDA_INFO"
	.align	4


	//----- nvinfo : EIATTR_REGCOUNT
	.align		4
        /*0000*/ 	.byte	0x04, 0x2f
        /*0002*/ 	.short	(.L_1 - .L_0)
	.align		4
.L_0:
        /*0004*/ 	.word	index@(triton_poi_fused_constant_pad_nd_relu_2)
        /*0008*/ 	.word	0x0000000e


	//----- nvinfo : EIATTR_MIN_STACK_SIZE
	.align		4
.L_1:
        /*000c*/ 	.byte	0x04, 0x12
        /*000e*/ 	.short	(.L_3 - .L_2)
	.align		4
.L_2:
        /*0010*/ 	.word	index@(triton_poi_fused_constant_pad_nd_relu_2)
        /*0014*/ 	.word	0x00000000


	//----- nvinfo : EIATTR_FRAME_SIZE
	.align		4
.L_3:
        /*0018*/ 	.byte	0x04, 0x11
        /*001a*/ 	.short	(.L_5 - .L_4)
	.align		4
.L_4:
        /*001c*/ 	.word	index@(triton_poi_fused_constant_pad_nd_relu_2)
        /*0020*/ 	.word	0x00000000


	//----- nvinfo : EIATTR_MIN_STACK_SIZE
	.align		4
.L_5:
        /*0024*/ 	.byte	0x04, 0x12
        /*0026*/ 	.short	(.L_7 - .L_6)
	.align		4
.L_6:
        /*0028*/ 	.word	index@(triton_poi_fused_constant_pad_nd_relu_2)
        /*002c*/ 	.word	0x00000000
.L_7:


//--------------------- .nv.info.triton_poi_fused_constant_pad_nd_relu_2 --------------------------
	.section	.nv.info.triton_poi_fused_constant_pad_nd_relu_2,"",@"SHT_CUDA_INFO"
	.sectionflags	@""
	.align	4


	//----- nvinfo : EIATTR_CUDA_API_VERSION
	.align		4
        /*0000*/ 	.byte	0x04, 0x37
        /*0002*/ 	.short	(.L_9 - .L_8)
.L_8:
        /*0004*/ 	.word	0x0000007c


	//----- nvinfo : EIATTR_KPARAM_INFO
	.align		4
.L_9:
        /*0008*/ 	.byte	0x04, 0x17
        /*000a*/ 	.short	(.L_11 - .L_10)
.L_10:
        /*000c*/ 	.word	0x00000000
        /*0010*/ 	.short	0x0003
        /*0012*/ 	.short	0x0018
        /*0014*/ 	.byte	0x00, 0xf0, 0x11, 0x00


	//----- nvinfo : EIATTR_KPARAM_INFO
	.align		4
.L_11:
        /*0018*/ 	.byte	0x04, 0x17
        /*001a*/ 	.short	(.L_13 - .L_12)
.L_12:
        /*001c*/ 	.word	0x00000000
        /*0020*/ 	.short	0x0002
        /*0022*/ 	.short	0x0010
        /*0024*/ 	.byte	0x00, 0xf4, 0x21, 0x00


	//----- nvinfo : EIATTR_KPARAM_INFO
	.align		4
.L_13:
        /*0028*/ 	.byte	0x04, 0x17
        /*002a*/ 	.short	(.L_15 - .L_14)
.L_14:
        /*002c*/ 	.word	0x00000000
        /*0030*/ 	.short	0x0001
        /*0032*/ 	.short	0x0008
        /*0034*/ 	.byte	0x00, 0xf4, 0x21, 0x00


	//----- nvinfo : EIATTR_KPARAM_INFO
	.align		4
.L_15:
        /*0038*/ 	.byte	0x04, 0x17
        /*003a*/ 	.short	(.L_17 - .L_16)
.L_16:
        /*003c*/ 	.word	0x00000000
        /*0040*/ 	.short	0x0000
        /*0042*/ 	.short	0x0000
        /*0044*/ 	.byte	0x00, 0xf4, 0x21, 0x00


	//----- nvinfo : EIATTR_SPARSE_MMA_MASK
	.align		4
.L_17:
        /*0048*/ 	.byte	0x03, 0x50
        /*004a*/ 	.short	0x0000


	//----- nvinfo : EIATTR_MAXREG_COUNT
	.align		4
        /*004c*/ 	.byte	0x03, 0x1b
        /*004e*/ 	.short	0x00ff


	//----- nvinfo : EIATTR_EXIT_INSTR_OFFSETS
	.align		4
        /*0050*/ 	.byte	0x04, 0x1c
        /*0052*/ 	.short	(.L_19 - .L_18)


	//   ....[0]....
.L_18:
        /*0054*/ 	.word	0x000002d0


	//   ....[1]....
        /*0058*/ 	.word	0x000002f0


	//----- nvinfo : EIATTR_REQNTID
	.align		4
.L_19:
        /*005c*/ 	.byte	0x04, 0x10
        /*005e*/ 	.short	(.L_21 - .L_20)
.L_20:
        /*0060*/ 	.word	0x00000080
        /*0064*/ 	.word	0x00000001
        /*0068*/ 	.word	0x00000001


	//----- nvinfo : EIATTR_CRS_STACK_SIZE
	.align		4
.L_21:
        /*006c*/ 	.byte	0x04, 0x1e
        /*006e*/ 	.short	(.L_23 - .L_22)
.L_22:
        /*0070*/ 	.word	0x00000000


	//----- nvinfo : EIATTR_CBANK_PARAM_SIZE
	.align		4
.L_23:
        /*0074*/ 	.byte	0x03, 0x19
        /*0076*/ 	.short	0x001c


	//----- nvinfo : EIATTR_PARAM_CBANK
	.align		4
        /*0078*/ 	.byte	0x04, 0x0a
        /*007a*/ 	.short	(.L_25 - .L_24)
	.align		4
.L_24:
        /*007c*/ 	.word	index@(.nv.constant0.triton_poi_fused_constant_pad_nd_relu_2)
        /*0080*/ 	.short	0x0210
        /*0082*/ 	.short	0x001c


	//----- nvinfo : EIATTR_SW_WAR
	.align		4
.L_25:
        /*0084*/ 	.byte	0x04, 0x36
        /*0086*/ 	.short	(.L_27 - .L_26)
.L_26:
        /*0088*/ 	.word	0x00000008
.L_27:


//--------------------- .nv.callgraph             --------------------------
	.section	.nv.callgraph,"",@"SHT_CUDA_CALLGRAPH"
	.align	4
	.sectionentsize	8
	.align		4
        /*0000*/ 	.word	0x00000000
	.align		4
        /*0004*/ 	.word	0xffffffff
	.align		4
        /*0008*/ 	.word	0x00000000
	.align		4
        /*000c*/ 	.word	0xfffffffe
	.align		4
        /*0010*/ 	.word	0x00000000
	.align		4
        /*0014*/ 	.word	0xfffffffd
	.align		4
        /*0018*/ 	.word	0x00000000
	.align		4
        /*001c*/ 	.word	0xfffffffc


//--------------------- .text.triton_poi_fused_constant_pad_nd_relu_2 --------------------------
	.section	.text.triton_poi_fused_constant_pad_nd_relu_2,"ax",@progbits
	.align	128
        .global         triton_poi_fused_constant_pad_nd_relu_2
        .type           triton_poi_fused_constant_pad_nd_relu_2,@function
        .size           triton_poi_fused_constant_pad_nd_relu_2,(.L_x_3 - triton_poi_fused_constant_pad_nd_relu_2)
        .other          triton_poi_fused_constant_pad_nd_relu_2,@"STO_CUDA_ENTRY STV_DEFAULT"
triton_poi_fused_constant_pad_nd_relu_2:
.text.triton_poi_fused_constant_pad_nd_relu_2:
[----:B------:R-:W0:Y:S02]  /*0000*/  LDC R1, c[0x0][0x28] ;  /* 0x00000a00ff017b82 */ /* 0x000e240000000800 */
[----:B------:R-:W1:Y:S01]  /*0010*/  S2R R7, SR_TID.X ;  /* 0x0000000000077919 */ /* 0x000e620000002100 */
[----:B------:R-:W-:Y:S01]  /*0020*/  ULDC.64 UR4, c[0x0][0x210] ;  /* 0x0000840000047ab9 */ /* 0x000fe20000000a00 */
[----:B------:R-:W-:Y:S01]  /*0030*/  BSSY B0, `(.L_x_0) ;  /* 0x0000021000007945 */ /* 0x000fe20003800000 */
[----:B------:R-:W2:Y:S01]  /*0040*/  S2R R0, SR_CTAID.X ;  /* 0x0000000000007919 */ /* 0x000ea20000002500 */
[----:B-1----:R-:W-:-:S05]  /*0050*/  LOP3.LUT R7, R7, 0x7f, RZ, 0xc0, !PT ;  /* 0x0000007f07077812 */ /* 0x002fca00078ec0ff */
[----:B--2---:R-:W-:-:S04]  /*0060*/  IMAD R7, R0, 0x80, R7 ;  /* 0x0000008000077824 */ /* 0x004fc800078e0207 */
[----:B------:R-:W-:-:S04]  /*0070*/  IMAD.HI R0, R7, 0x66666667, RZ ;  /* 0x6666666707007827 */ /* 0x000fc800078e02ff */
[----:B------:R-:W-:Y:S01]  /*0080*/  IMAD.HI R2, R7, 0x51eb851f, RZ ;  /* 0x51eb851f07027827 */ /* 0x000fe200078e02ff */
[----:B------:R-:W-:-:S04]  /*0090*/  SHF.R.S32.HI R3, RZ, 0x1, R0 ;  /* 0x00000001ff037819 */ /* 0x000fc80000011400 */
[----:B------:R-:W-:-:S05]  /*00a0*/  LEA.HI R0, R0, R3, RZ, 0x1 ;  /* 0x0000000300007211 */ /* 0x000fca00078f08ff */
[----:B------:R-:W-:-:S04]  /*00b0*/  IMAD.HI R3, R0, 0x66666667, RZ ;  /* 0x6666666700037827 */ /* 0x000fc800078e02ff */
[----:B------:R-:W-:Y:S01]  /*00c0*/  IMAD R9, R0, -0x5, R7 ;  /* 0xfffffffb00097824 */ /* 0x000fe200078e0207 */
[----:B------:R-:W-:-:S04]  /*00d0*/  SHF.R.S32.HI R4, RZ, 0x1, R3 ;  /* 0x00000001ff047819 */ /* 0x000fc80000011403 */
[----:B------:R-:W-:Y:S02]  /*00e0*/  LEA.HI R5, R3, R4, RZ, 0x1 ;  /* 0x0000000403057211 */ /* 0x000fe400078f08ff */
[----:B------:R-:W-:-:S03]  /*00f0*/  SHF.R.U32.HI R3, RZ, 0x1f, R2 ;  /* 0x0000001fff037819 */ /* 0x000fc60000011602 */
[----:B------:R-:W-:Y:S01]  /*0100*/  IMAD R6, R5, -0x5, R0 ;  /* 0xfffffffb05067824 */ /* 0x000fe200078e0200 */
[----:B------:R-:W-:Y:S01]  /*0110*/  LEA.HI R0, R2, R3, RZ, 0x1d ;  /* 0x0000000302007211 */ /* 0x000fe200078fe8ff */
[----:B------:R-:W1:Y:S03]  /*0120*/  LDC.64 R4, c[0x0][0x218] ;  /* 0x00008600ff047b82 */ /* 0x000e660000000a00 */
[----:B------:R-:W-:Y:S01]  /*0130*/  VIMNMX R8, R6, R9, PT ;  /* 0x0000000906087248 */ /* 0x000fe20003fe0100 */
[----:B------:R-:W-:Y:S02]  /*0140*/  IMAD.SHL.U32 R0, R0, 0x10, RZ ;  /* 0x0000001000007824 */ /* 0x000fe400078e00ff */
[----:B------:R-:W-:Y:S01]  /*0150*/  IMAD.SHL.U32 R6, R6, 0x4, RZ ;  /* 0x0000000406067824 */ /* 0x000fe200078e00ff */
[----:B------:R-:W-:Y:S01]  /*0160*/  ISETP.GT.AND P0, PT, R8, RZ, PT ;  /* 0x000000ff0800720c */ /* 0x000fe20003f04270 */
[----:B------:R-:W2:Y:S01]  /*0170*/  LDC.64 R2, c[0x0][0x220] ;  /* 0x00008800ff027b82 */ /* 0x000ea20000000a00 */
[----:B------:R-:W-:-:S02]  /*0180*/  SHF.R.S32.HI R11, RZ, 0x1f, R0 ;  /* 0x0000001fff0b7819 */ /* 0x000fc40000011400 */
[----:B------:R-:W-:Y:S02]  /*0190*/  ISETP.LT.AND P1, PT, R7, 0x190, P0 ;  /* 0x000001900700780c */ /* 0x000fe40000721270 */
[----:B------:R-:W-:Y:S02]  /*01a0*/  IADD3 R0, P2, P3, R6, R9, R0 ;  /* 0x0000000906007210 */ /* 0x000fe40007b5e000 */
[----:B------:R-:W-:Y:S02]  /*01b0*/  SHF.R.S32.HI R9, RZ, 0x1f, R9 ;  /* 0x0000001fff097819 */ /* 0x000fe40000011409 */
[----:B------:R-:W-:-:S04]  /*01c0*/  SHF.R.S32.HI R6, RZ, 0x1f, R6 ;  /* 0x0000001fff067819 */ /* 0x000fc80000011406 */
[----:B------:R-:W-:Y:S02]  /*01d0*/  IADD3.X R9, R6, R9, R11, P2, P3 ;  /* 0x0000000906097210 */ /* 0x000fe400017e640b */
[----:B------:R-:W-:-:S04]  /*01e0*/  LEA R8, P2, R0, UR4, 0x2 ;  /* 0x0000000400087c11 */ /* 0x000fc8000f8410ff */
[----:B------:R-:W-:Y:S01]  /*01f0*/  LEA.HI.X R9, R0, UR5, R9, 0x2, P2 ;  /* 0x0000000500097c11 */ /* 0x000fe200090f1409 */
[----:B------:R-:W-:Y:S01]  /*0200*/  ULDC.64 UR4, c[0x0][0x208] ;  /* 0x0000820000047ab9 */ /* 0x000fe20000000a00 */
[----:B------:R-:W-:Y:S01]  /*0210*/  IMAD.MOV.U32 R0, RZ, RZ, RZ ;  /* 0x000000ffff007224 */ /* 0x000fe200078e00ff */
[----:B-1----:R-:W-:Y:S06]  /*0220*/  @!P1 BRA `(.L_x_1) ;  /* 0x0000000000049947 */ /* 0x002fec0003800000 */
[----:B------:R1:W5:Y:S02]  /*0230*/  LDG.E R0, desc[UR4][R8.64+-0x14] ;  /* 0xffffec0408007981 */ /* 0x000364000c1e1900 */
.L_x_1:
[----:B------:R-:W-:Y:S05]  /*0240*/  BSYNC B0 ;  /* 0x0000000000007941 */ /* 0x000fea0003800000 */
.L_x_0:
[----:B-1---5:R-:W-:Y:S01]  /*0250*/  SEL R9, R0, RZ, P1 ;  /* 0x000000ff00097207 */ /* 0x022fe20000800000 */
[C---:B------:R-:W-:Y:S01]  /*0260*/  IMAD.WIDE R4, R7.reuse, 0x4, R4 ;  /* 0x0000000407047825 */ /* 0x040fe200078e0204 */
[----:B------:R-:W-:Y:S02]  /*0270*/  ISETP.GE.AND P2, PT, R7, 0x190, PT ;  /* 0x000001900700780c */ /* 0x000fe40003f46270 */
[----:B------:R-:W-:Y:S01]  /*0280*/  FSETP.GEU.AND P1, PT, R9, RZ, PT ;  /* 0x000000ff0900720b */ /* 0x000fe20003f2e000 */
[----:B--2---:R-:W-:-:S03]  /*0290*/  IMAD.WIDE R2, R7, 0x4, R2 ;  /* 0x0000000407027825 */ /* 0x004fc600078e0202 */
[----:B------:R-:W-:-:S04]  /*02a0*/  FSEL R0, R9, RZ, P1 ;  /* 0x000000ff09007208 */ /* 0x000fc80000800000 */
[----:B------:R-:W-:-:S05]  /*02b0*/  SEL R11, R0, RZ, P0 ;  /* 0x000000ff000b7207 */ /* 0x000fca0000000000 */
[----:B------:R1:W-:Y:S01]  /*02c0*/  @!P2 STG.E desc[UR4][R4.64], R11 ;  /* 0x0000000b0400a986 */ /* 0x0003e2000c101904 */
[----:B------:R-:W-:Y:S05]  /*02d0*/  @P2 EXIT ;  /* 0x000000000000294d */ /* 0x000fea0003800000 */
[----:B------:R-:W-:Y:S01]  /*02e0*/  STG.E desc[UR4][R2.64], R9 ;  /* 0x0000000902007986 */ /* 0x000fe2000c101904 */
[----:B------:R-:W-:Y:S05]  /*02f0*/  EXIT ;  /* 0x000000000000794d */ /* 0x000fea0003800000 */
.L_x_2:
[----:B------:R-:W-:-:S00]  /*0300*/  BRA `(.L_x_2) ;  /* 0xfffffffc00fc7947 */ /* 0x000fc0000383ffff */
[----:B------:R-:W-:-:S00]  /*0310*/  NOP ;  /* 0x0000000000007918 */ /* 0x000fc00000000000 */
        /* <DEDUP_REMOVED lines=14> */
.L_x_3:


//--------------------- .nv.constant0.triton_poi_fused_constant_pad_nd_relu_2 --------------------------
	.section	.nv.constant0.triton_poi_fused_constant_pad_nd_relu_2,"a",@progbits
	.sectionflags	@""
	.align	4
.nv.constant0.triton_poi_fused_constant_pad_nd_relu_2:
	.zero		556
